//
// Generated by NVIDIA NVVM Compiler
//
// Compiler Build ID: CL-36424714
// Cuda compilation tools, release 13.0, V13.0.88
// Based on NVVM 20.0.0
//

.version 9.0
.target sm_100
.address_size 64

	// .globl	_Z11timestepGPUP8particle4seedi

.visible .entry _Z11timestepGPUP8particle4seedi(
	.param .u64 .ptr .align 1 _Z11timestepGPUP8particle4seedi_param_0,
	.param .align 4 .b8 _Z11timestepGPUP8particle4seedi_param_1[12],
	.param .u32 _Z11timestepGPUP8particle4seedi_param_2
)
{
	.reg .pred 	%p<2>;
	.reg .b32 	%r<30>;
	.reg .b32 	%f<10>;
	.reg .b64 	%rd<5>;

	ld.param.u32 	%r4, [_Z11timestepGPUP8particle4seedi_param_1+8];
	ld.param.u32 	%r3, [_Z11timestepGPUP8particle4seedi_param_1+4];
	ld.param.u32 	%r2, [_Z11timestepGPUP8particle4seedi_param_1];
	ld.param.u64 	%rd1, [_Z11timestepGPUP8particle4seedi_param_0];
	ld.param.u32 	%r5, [_Z11timestepGPUP8particle4seedi_param_2];
	mov.u32 	%r6, %ctaid.x;
	mov.u32 	%r7, %ntid.x;
	mov.u32 	%r8, %tid.x;
	mad.lo.s32 	%r1, %r6, %r7, %r8;
	setp.gt.s32 	%p1, %r1, 99999;
	@%p1 bra 	$L__BB0_2;
	cvta.to.global.u64 	%rd2, %rd1;
	mad.lo.s32 	%r9, %r2, %r1, %r5;
	mul.hi.s32 	%r10, %r9, 351843721;
	shr.u32 	%r11, %r10, 31;
	shr.s32 	%r12, %r10, 13;
	add.s32 	%r13, %r12, %r11;
	mul.lo.s32 	%r14, %r13, 100000;
	sub.s32 	%r15, %r9, %r14;
	cvt.rn.f32.s32 	%f1, %r15;
	mul.wide.s32 	%rd3, %r1, 24;
	add.s64 	%rd4, %rd2, %rd3;
	st.global.f32 	[%rd4+12], %f1;
	mad.lo.s32 	%r16, %r3, %r1, %r5;
	mul.hi.s32 	%r17, %r16, 351843721;
	shr.u32 	%r18, %r17, 31;
	shr.s32 	%r19, %r17, 13;
	add.s32 	%r20, %r19, %r18;
	mul.lo.s32 	%r21, %r20, 100000;
	sub.s32 	%r22, %r16, %r21;
	cvt.rn.f32.s32 	%f2, %r22;
	st.global.f32 	[%rd4+16], %f2;
	mad.lo.s32 	%r23, %r4, %r1, %r5;
	mul.hi.s32 	%r24, %r23, 351843721;
	shr.u32 	%r25, %r24, 31;
	shr.s32 	%r26, %r24, 13;
	add.s32 	%r27, %r26, %r25;
	mul.lo.s32 	%r28, %r27, 100000;
	sub.s32 	%r29, %r23, %r28;
	cvt.rn.f32.s32 	%f3, %r29;
	st.global.f32 	[%rd4+20], %f3;
	ld.global.f32 	%f4, [%rd4];
	add.f32 	%f5, %f4, %f1;
	st.global.f32 	[%rd4], %f5;
	ld.global.f32 	%f6, [%rd4+4];
	add.f32 	%f7, %f6, %f2;
	st.global.f32 	[%rd4+4], %f7;
	ld.global.f32 	%f8, [%rd4+8];
	add.f32 	%f9, %f8, %f3;
	st.global.f32 	[%rd4+8], %f9;
$L__BB0_2:
	ret;

}


// ===== COMPILED SASS (sm_100) =====

	.target	sm_100

	.elftype	@"ET_EXEC"


//--------------------- .note.nv.tkinfo           --------------------------
	.section	.note.nv.tkinfo,"",@"SHT_NOTE"
	.sectionflags	@"SHF_NOTE_NV_TKINFO"
	.tkinfo
        /*0018*/ 	.word	0x00000002
        /*0030*/ 	.string	""
        /*0030*/ 	.string	"ptxas"
        /*0030*/ 	.string	"Cuda compilation tools, release 13.0, V13.0.88"
        /*0030*/ 	.string	"Build cuda_13.0.r13.0/compiler.36424714_0"
        /*0030*/ 	.string	"-arch sm_100 -m 64 "



//--------------------- .note.nv.cuinfo           --------------------------
	.section	.note.nv.cuinfo,"",@"SHT_NOTE"
	.sectionflags	@"SHF_NOTE_NV_CUINFO"
        /*0018*/ 	.short	0x0002
        /*001a*/ 	.short	0x0064
        /*001c*/ 	.short	0x0082
	.zero		2


//--------------------- .nv.info                  --------------------------
	.section	.nv.info,"",@"SHT_CUDA_INFO"
	.align	4


	//----- nvinfo : EIATTR_REGCOUNT
	.align		4
        /*0000*/ 	.byte	0x04, 0x2f
        /*0002*/ 	.short	(.L_1 - .L_0)
	.align		4
.L_0:
        /*0004*/ 	.word	index@(_Z11timestepGPUP8particle4seedi)
        /*0008*/ 	.word	0x00000013


	//----- nvinfo : EIATTR_FRAME_SIZE
	.align		4
.L_1:
        /*000c*/ 	.byte	0x04, 0x11
        /*000e*/ 	.short	(.L_3 - .L_2)
	.align		4
.L_2:
        /*0010*/ 	.word	index@(_Z11timestepGPUP8particle4seedi)
        /*0014*/ 	.word	0x00000000


	//----- nvinfo : EIATTR_MIN_STACK_SIZE
	.align		4
.L_3:
        /*0018*/ 	.byte	0x04, 0x12
        /*001a*/ 	.short	(.L_5 - .L_4)
	.align		4
.L_4:
        /*001c*/ 	.word	index@(_Z11timestepGPUP8particle4seedi)
        /*0020*/ 	.word	0x00000000
.L_5:


//--------------------- .nv.compat                --------------------------
	.section	.nv.compat,"",@"SHT_CUDA_COMPAT_INFO"
	.align	4
        /*0000*/ 	.byte	0x02, 0x09, 0x00, 0x00, 0x02, 0x02, 0x01, 0x00, 0x02, 0x05, 0x05, 0x00, 0x03, 0x07, 0x01, 0x01
        /*0010*/ 	.byte	0x02, 0x03, 0x00, 0x00, 0x02, 0x06, 0x01, 0x00, 0x04, 0x0b, 0x08, 0x00, 0x09, 0x00, 0x00, 0x00
        /*0020*/ 	.byte	0x00, 0x00, 0x00, 0x00


//--------------------- .nv.info._Z11timestepGPUP8particle4seedi --------------------------
	.section	.nv.info._Z11timestepGPUP8particle4seedi,"",@"SHT_CUDA_INFO"
	.sectionflags	@""
	.align	4


	//----- nvinfo : EIATTR_CUDA_API_VERSION
	.align		4
        /*0000*/ 	.byte	0x04, 0x37
        /*0002*/ 	.short	(.L_7 - .L_6)
.L_6:
        /*0004*/ 	.word	0x00000082


	//----- nvinfo : EIATTR_KPARAM_INFO
	.align		4
.L_7:
        /*0008*/ 	.byte	0x04, 0x17
        /*000a*/ 	.short	(.L_9 - .L_8)
.L_8:
        /*000c*/ 	.word	0x00000000
        /*0010*/ 	.short	0x0002
        /*0012*/ 	.short	0x0014
        /*0014*/ 	.byte	0x00, 0xf0, 0x11, 0x00


	//----- nvinfo : EIATTR_KPARAM_INFO
	.align		4
.L_9:
        /*0018*/ 	.byte	0x04, 0x17
        /*001a*/ 	.short	(.L_11 - .L_10)
.L_10:
        /*001c*/ 	.word	0x00000000
        /*0020*/ 	.short	0x0001
        /*0022*/ 	.short	0x0008
        /*0024*/ 	.byte	0x00, 0xf0, 0x31, 0x00


	//----- nvinfo : EIATTR_KPARAM_INFO
	.align		4
.L_11:
        /*0028*/ 	.byte	0x04, 0x17
        /*002a*/ 	.short	(.L_13 - .L_12)
.L_12:
        /*002c*/ 	.word	0x00000000
        /*0030*/ 	.short	0x0000
        /*0032*/ 	.short	0x0000
        /*0034*/ 	.byte	0x00, 0xf5, 0x21, 0x00


	//----- nvinfo : EIATTR_SPARSE_MMA_MASK
	.align		4
.L_13:
        /*0038*/ 	.byte	0x03, 0x50
        /*003a*/ 	.short	0x0000


	//----- nvinfo : EIATTR_MAXREG_COUNT
	.align		4
        /*003c*/ 	.byte	0x03, 0x1b
        /*003e*/ 	.short	0x00ff


	//----- nvinfo : EIATTR_MERCURY_ISA_VERSION
	.align		4
        /*0040*/ 	.byte	0x03, 0x5f
        /*0042*/ 	.short	0x0101


	//----- nvinfo : EIATTR_VRC_CTA_INIT_COUNT
	.align		4
        /*0044*/ 	.byte	0x02, 0x4a
	.zero		1
	.zero		1


	//----- nvinfo : EIATTR_EXIT_INSTR_OFFSETS
	.align		4
        /*0048*/ 	.byte	0x04, 0x1c
        /*004a*/ 	.short	(.L_15 - .L_14)


	//   ....[0]....
.L_14:
        /*004c*/ 	.word	0x00000060


	//   ....[1]....
        /*0050*/ 	.word	0x000002a0


	//----- nvinfo : EIATTR_CBANK_PARAM_SIZE
	.align		4
.L_15:
        /*0054*/ 	.byte	0x03, 0x19
        /*0056*/ 	.short	0x0018


	//----- nvinfo : EIATTR_PARAM_CBANK
	.align		4
        /*0058*/ 	.byte	0x04, 0x0a
        /*005a*/ 	.short	(.L_17 - .L_16)
	.align		4
.L_16:
        /*005c*/ 	.word	index@(.nv.constant0._Z11timestepGPUP8particle4seedi)
        /*0060*/ 	.short	0x0380
        /*0062*/ 	.short	0x0018


	//----- nvinfo : EIATTR_SW_WAR
	.align		4
.L_17:
        /*0064*/ 	.byte	0x04, 0x36
        /*0066*/ 	.short	(.L_19 - .L_18)
.L_18:
        /*0068*/ 	.word	0x00000008
.L_19:


//--------------------- .nv.callgraph             --------------------------
	.section	.nv.callgraph,"",@"SHT_CUDA_CALLGRAPH"
	.align	4
	.sectionentsize	8
	.align		4
        /*0000*/ 	.word	0x00000000
	.align		4
        /*0004*/ 	.word	0xffffffff
	.align		4
        /*0008*/ 	.word	0x00000000
	.align		4
        /*000c*/ 	.word	0xfffffffe
	.align		4
        /*0010*/ 	.word	0x00000000
	.align		4
        /*0014*/ 	.word	0xfffffffd
	.align		4
        /*0018*/ 	.word	0x00000000
	.align		4
        /*001c*/ 	.word	0xfffffffc


//--------------------- .text._Z11timestepGPUP8particle4seedi --------------------------
	.section	.text._Z11timestepGPUP8particle4seedi,"ax",@progbits
	.align	128
        .global         _Z11timestepGPUP8particle4seedi
        .type           _Z11timestepGPUP8particle4seedi,@function
        .size           _Z11timestepGPUP8particle4seedi,(.L_x_1 - _Z11timestepGPUP8particle4seedi)
        .other          _Z11timestepGPUP8particle4seedi,@"STO_CUDA_ENTRY STV_DEFAULT"
_Z11timestepGPUP8particle4seedi:
.text._Z11timestepGPUP8particle4seedi:
[----:B------:R-:W-:Y:S01]  /*0000*/  LDC R1, c[0x0][0x37c] ;  /* 0x0000df00ff017b82 */ /* 0x000fe20000000800 */
[----:B------:R-:W0:Y:S07]  /*0010*/  S2R R3, SR_TID.X ;  /* 0x0000000000037919 */ /* 0x000e2e0000002100 */
[----:B------:R-:W0:Y:S08]  /*0020*/  S2UR UR4, SR_CTAID.X ;  /* 0x00000000000479c3 */ /* 0x000e300000002500 */
[----:B------:R-:W0:Y:S02]  /*0030*/  LDC R0, c[0x0][0x360] ;  /* 0x0000d800ff007b82 */ /* 0x000e240000000800 */
[----:B0-----:R-:W-:-:S05]  /*0040*/  IMAD R0, R0, UR4, R3 ;  /* 0x0000000400007c24 */ /* 0x001fca000f8e0203 */
[----:B------:R-:W-:-:S13]  /*0050*/  ISETP.GT.AND P0, PT, R0, 0x1869f, PT ;  /* 0x0001869f0000780c */ /* 0x000fda0003f04270 */
[----:B------:R-:W-:Y:S05]  /*0060*/  @P0 EXIT ;  /* 0x000000000000094d */ /* 0x000fea0003800000 */
[----:B------:R-:W0:Y:S01]  /*0070*/  LDC.64 R2, c[0x0][0x380] ;  /* 0x0000e000ff027b82 */ /* 0x000e220000000a00 */
[----:B------:R-:W1:Y:S01]  /*0080*/  LDCU.64 UR4, c[0x0][0x358] ;  /* 0x00006b00ff0477ac */ /* 0x000e620008000a00 */
[----:B------:R-:W2:Y:S06]  /*0090*/  LDCU.64 UR6, c[0x0][0x388] ;  /* 0x00007100ff0677ac */ /* 0x000eac0008000a00 */
[----:B------:R-:W2:Y:S01]  /*00a0*/  LDC.64 R8, c[0x0][0x390] ;  /* 0x0000e400ff087b82 */ /* 0x000ea20000000a00 */
[----:B0-----:R-:W-:-:S05]  /*00b0*/  IMAD.WIDE R2, R0, 0x18, R2 ;  /* 0x0000001800027825 */ /* 0x001fca00078e0202 */
[----:B-1----:R-:W3:Y:S04]  /*00c0*/  LDG.E R12, desc[UR4][R2.64] ;  /* 0x00000004020c7981 */ /* 0x002ee8000c1e1900 */
[----:B------:R-:W4:Y:S04]  /*00d0*/  LDG.E R14, desc[UR4][R2.64+0x4] ;  /* 0x00000404020e7981 */ /* 0x000f28000c1e1900 */
[----:B------:R-:W5:Y:S01]  /*00e0*/  LDG.E R16, desc[UR4][R2.64+0x8] ;  /* 0x0000080402107981 */ /* 0x000f62000c1e1900 */
[C-C-:B--2---:R-:W-:Y:S02]  /*00f0*/  IMAD R4, R0.reuse, UR6, R9.reuse ;  /* 0x0000000600047c24 */ /* 0x144fe4000f8e0209 */
[----:B------:R-:W-:-:S02]  /*0100*/  IMAD R6, R0, UR7, R9 ;  /* 0x0000000700067c24 */ /* 0x000fc4000f8e0209 */
[----:B------:R-:W-:Y:S02]  /*0110*/  IMAD R9, R0, R8, R9 ;  /* 0x0000000800097224 */ /* 0x000fe400078e0209 */
[----:B------:R-:W-:-:S04]  /*0120*/  IMAD.HI R0, R4, 0x14f8b589, RZ ;  /* 0x14f8b58904007827 */ /* 0x000fc800078e02ff */
[----:B------:R-:W-:Y:S01]  /*0130*/  IMAD.HI R7, R6, 0x14f8b589, RZ ;  /* 0x14f8b58906077827 */ /* 0x000fe200078e02ff */
[----:B------:R-:W-:-:S03]  /*0140*/  SHF.R.U32.HI R5, RZ, 0x1f, R0 ;  /* 0x0000001fff057819 */ /* 0x000fc60000011600 */
[----:B------:R-:W-:Y:S01]  /*0150*/  IMAD.HI R10, R9, 0x14f8b589, RZ ;  /* 0x14f8b589090a7827 */ /* 0x000fe200078e02ff */
[----:B------:R-:W-:Y:S02]  /*0160*/  SHF.R.U32.HI R8, RZ, 0x1f, R7 ;  /* 0x0000001fff087819 */ /* 0x000fe40000011607 */
[----:B------:R-:W-:Y:S02]  /*0170*/  LEA.HI.SX32 R5, R0, R5, 0x13 ;  /* 0x0000000500057211 */ /* 0x000fe400078f9aff */
[----:B------:R-:W-:Y:S02]  /*0180*/  SHF.R.U32.HI R11, RZ, 0x1f, R10 ;  /* 0x0000001fff0b7819 */ /* 0x000fe4000001160a */
[----:B------:R-:W-:Y:S01]  /*0190*/  LEA.HI.SX32 R7, R7, R8, 0x13 ;  /* 0x0000000807077211 */ /* 0x000fe200078f9aff */
[----:B------:R-:W-:Y:S01]  /*01a0*/  IMAD R5, R5, -0x186a0, R4 ;  /* 0xfffe796005057824 */ /* 0x000fe200078e0204 */
[----:B------:R-:W-:-:S03]  /*01b0*/  LEA.HI.SX32 R10, R10, R11, 0x13 ;  /* 0x0000000b0a0a7211 */ /* 0x000fc600078f9aff */
[----:B------:R-:W-:Y:S01]  /*01c0*/  IMAD R7, R7, -0x186a0, R6 ;  /* 0xfffe796007077824 */ /* 0x000fe200078e0206 */
[----:B------:R-:W-:Y:S01]  /*01d0*/  I2FP.F32.S32 R5, R5 ;  /* 0x0000000500057245 */ /* 0x000fe20000201400 */
[----:B------:R-:W-:-:S03]  /*01e0*/  IMAD R10, R10, -0x186a0, R9 ;  /* 0xfffe79600a0a7824 */ /* 0x000fc600078e0209 */
[----:B------:R-:W-:Y:S01]  /*01f0*/  I2FP.F32.S32 R7, R7 ;  /* 0x0000000700077245 */ /* 0x000fe20000201400 */
[----:B------:R-:W-:Y:S01]  /*0200*/  STG.E desc[UR4][R2.64+0xc], R5 ;  /* 0x00000c0502007986 */ /* 0x000fe2000c101904 */
[----:B------:R-:W-:-:S03]  /*0210*/  I2FP.F32.S32 R9, R10 ;  /* 0x0000000a00097245 */ /* 0x000fc60000201400 */
[----:B------:R-:W-:Y:S04]  /*0220*/  STG.E desc[UR4][R2.64+0x10], R7 ;  /* 0x0000100702007986 */ /* 0x000fe8000c101904 */
[----:B------:R-:W-:Y:S01]  /*0230*/  STG.E desc[UR4][R2.64+0x14], R9 ;  /* 0x0000140902007986 */ /* 0x000fe2000c101904 */
[----:B---3--:R-:W-:Y:S01]  /*0240*/  FADD R11, R5, R12 ;  /* 0x0000000c050b7221 */ /* 0x008fe20000000000 */
[----:B----4-:R-:W-:-:S04]  /*0250*/  FADD R13, R7, R14 ;  /* 0x0000000e070d7221 */ /* 0x010fc80000000000 */
[----:B------:R-:W-:Y:S01]  /*0260*/  STG.E desc[UR4][R2.64], R11 ;  /* 0x0000000b02007986 */ /* 0x000fe2000c101904 */
[----:B-----5:R-:W-:-:S03]  /*0270*/  FADD R15, R9, R16 ;  /* 0x00000010090f7221 */ /* 0x020fc60000000000 */
[----:B------:R-:W-:Y:S04]  /*0280*/  STG.E desc[UR4][R2.64+0x4], R13 ;  /* 0x0000040d02007986 */ /* 0x000fe8000c101904 */
[----:B------:R-:W-:Y:S01]  /*0290*/  STG.E desc[UR4][R2.64+0x8], R15 ;  /* 0x0000080f02007986 */ /* 0x000fe2000c101904 */
[----:B------:R-:W-:Y:S05]  /*02a0*/  EXIT ;  /* 0x000000000000794d */ /* 0x000fea0003800000 */
.L_x_0:
[----:B------:R-:W-:-:S00]  /*02b0*/  BRA `(.L_x_0) ;  /* 0xfffffffc00fc7947 */ /* 0x000fc0000383ffff */
[----:B------:R-:W-:-:S00]  /*02c0*/  NOP ;  /* 0x0000000000007918 */ /* 0x000fc00000000000 */
        /* <DEDUP_REMOVED lines=11> */
.L_x_1:


//--------------------- .nv.shared.reserved.0     --------------------------
	.section	.nv.shared.reserved.0,"aw",@nobits
	.weak		__nv_reservedSMEM_offset_0_alias
	.size		__nv_reservedSMEM_offset_0_alias, 0, 64
	.other		__nv_reservedSMEM_offset_0_alias,@"STO_CUDA_RESERVED_SHARED STV_DEFAULT"
__nv_reservedSMEM_offset_0_alias:
	.zero		0
	.zero		64


//--------------------- .nv.constant0._Z11timestepGPUP8particle4seedi --------------------------
	.section	.nv.constant0._Z11timestepGPUP8particle4seedi,"a",@progbits
	.sectionflags	@""
	.align	4
.nv.constant0._Z11timestepGPUP8particle4seedi:
	.zero		920


//--------------------- SYMBOLS --------------------------

	.type		.nv.reservedSmem.offset0,@object
	.size		.nv.reservedSmem.offset0,0x4
